	.headerflags	@"EF_CUDA_TEXMODE_UNIFIED EF_CUDA_64BIT_ADDRESS EF_CUDA_ACCELERATORS EF_CUDA_SM90 EF_CUDA_VIRTUAL_SM(EF_CUDA_SM90)"
	.elftype	@"ET_EXEC"


//--------------------- .nv.info                  --------------------------
	.section	.nv.info,"",@"SHT_CUDA_INFO"
	.align	4


	//----- nvinfo : EIATTR_REGCOUNT
	.align		4
        /*0000*/ 	.byte	0x04, 0x2f
        /*0002*/ 	.short	(.L_1 - .L_0)
	.align		4
.L_0:
        /*0004*/ 	.word	index@(triton_poi_fused_add_clone_32)
        /*0008*/ 	.word	0x0000000c


	//----- nvinfo : EIATTR_MIN_STACK_SIZE
	.align		4
.L_1:
        /*000c*/ 	.byte	0x04, 0x12
        /*000e*/ 	.short	(.L_3 - .L_2)
	.align		4
.L_2:
        /*0010*/ 	.word	index@(triton_poi_fused_add_clone_32)
        /*0014*/ 	.word	0x00000000


	//----- nvinfo : EIATTR_FRAME_SIZE
	.align		4
.L_3:
        /*0018*/ 	.byte	0x04, 0x11
        /*001a*/ 	.short	(.L_5 - .L_4)
	.align		4
.L_4:
        /*001c*/ 	.word	index@(triton_poi_fused_add_clone_32)
        /*0020*/ 	.word	0x00000000


	//----- nvinfo : EIATTR_MIN_STACK_SIZE
	.align		4
.L_5:
        /*0024*/ 	.byte	0x04, 0x12
        /*0026*/ 	.short	(.L_7 - .L_6)
	.align		4
.L_6:
        /*0028*/ 	.word	index@(triton_poi_fused_add_clone_32)
        /*002c*/ 	.word	0x00000000
.L_7:


//--------------------- .nv.info.triton_poi_fused_add_clone_32 --------------------------
	.section	.nv.info.triton_poi_fused_add_clone_32,"",@"SHT_CUDA_INFO"
	.sectionflags	@""
	.align	4


	//----- nvinfo : EIATTR_CUDA_API_VERSION
	.align		4
        /*0000*/ 	.byte	0x04, 0x37
        /*0002*/ 	.short	(.L_9 - .L_8)
.L_8:
        /*0004*/ 	.word	0x0000007c


	//----- nvinfo : EIATTR_KPARAM_INFO
	.align		4
.L_9:
        /*0008*/ 	.byte	0x04, 0x17
        /*000a*/ 	.short	(.L_11 - .L_10)
.L_10:
        /*000c*/ 	.word	0x00000000
        /*0010*/ 	.short	0x0003
        /*0012*/ 	.short	0x0018
        /*0014*/ 	.byte	0x00, 0xf0, 0x11, 0x00


	//----- nvinfo : EIATTR_KPARAM_INFO
	.align		4
.L_11:
        /*0018*/ 	.byte	0x04, 0x17
        /*001a*/ 	.short	(.L_13 - .L_12)
.L_12:
        /*001c*/ 	.word	0x00000000
        /*0020*/ 	.short	0x0002
        /*0022*/ 	.short	0x0010
        /*0024*/ 	.byte	0x00, 0xf4, 0x21, 0x00


	//----- nvinfo : EIATTR_KPARAM_INFO
	.align		4
.L_13:
        /*0028*/ 	.byte	0x04, 0x17
        /*002a*/ 	.short	(.L_15 - .L_14)
.L_14:
        /*002c*/ 	.word	0x00000000
        /*0030*/ 	.short	0x0001
        /*0032*/ 	.short	0x0008
        /*0034*/ 	.byte	0x00, 0xf4, 0x21, 0x00


	//----- nvinfo : EIATTR_KPARAM_INFO
	.align		4
.L_15:
        /*0038*/ 	.byte	0x04, 0x17
        /*003a*/ 	.short	(.L_17 - .L_16)
.L_16:
        /*003c*/ 	.word	0x00000000
        /*0040*/ 	.short	0x0000
        /*0042*/ 	.short	0x0000
        /*0044*/ 	.byte	0x00, 0xf4, 0x21, 0x00


	//----- nvinfo : EIATTR_SPARSE_MMA_MASK
	.align		4
.L_17:
        /*0048*/ 	.byte	0x03, 0x50
        /*004a*/ 	.short	0x0000


	//----- nvinfo : EIATTR_MAXREG_COUNT
	.align		4
        /*004c*/ 	.byte	0x03, 0x1b
        /*004e*/ 	.short	0x00ff


	//----- nvinfo : EIATTR_EXIT_INSTR_OFFSETS
	.align		4
        /*0050*/ 	.byte	0x04, 0x1c
        /*0052*/ 	.short	(.L_19 - .L_18)


	//   ....[0]....
.L_18:
        /*0054*/ 	.word	0x00000180


	//----- nvinfo : EIATTR_REQNTID
	.align		4
.L_19:
        /*0058*/ 	.byte	0x04, 0x10
        /*005a*/ 	.short	(.L_21 - .L_20)
.L_20:
        /*005c*/ 	.word	0x00000080
        /*0060*/ 	.word	0x00000001
        /*0064*/ 	.word	0x00000001


	//----- nvinfo : EIATTR_CBANK_PARAM_SIZE
	.align		4
.L_21:
        /*0068*/ 	.byte	0x03, 0x19
        /*006a*/ 	.short	0x001c


	//----- nvinfo : EIATTR_PARAM_CBANK
	.align		4
        /*006c*/ 	.byte	0x04, 0x0a
        /*006e*/ 	.short	(.L_23 - .L_22)
	.align		4
.L_22:
        /*0070*/ 	.word	index@(.nv.constant0.triton_poi_fused_add_clone_32)
        /*0074*/ 	.short	0x0210
        /*0076*/ 	.short	0x001c


	//----- nvinfo : EIATTR_SW_WAR
	.align		4
.L_23:
        /*0078*/ 	.byte	0x04, 0x36
        /*007a*/ 	.short	(.L_25 - .L_24)
.L_24:
        /*007c*/ 	.word	0x00000008
.L_25:


//--------------------- .nv.callgraph             --------------------------
	.section	.nv.callgraph,"",@"SHT_CUDA_CALLGRAPH"
	.align	4
	.sectionentsize	8
	.align		4
        /*0000*/ 	.word	0x00000000
	.align		4
        /*0004*/ 	.word	0xffffffff
	.align		4
        /*0008*/ 	.word	0x00000000
	.align		4
        /*000c*/ 	.word	0xfffffffe
	.align		4
        /*0010*/ 	.word	0x00000000
	.align		4
        /*0014*/ 	.word	0xfffffffd
	.align		4
        /*0018*/ 	.word	0x00000000
	.align		4
        /*001c*/ 	.word	0xfffffffc


//--------------------- .text.triton_poi_fused_add_clone_32 --------------------------
	.section	.text.triton_poi_fused_add_clone_32,"ax",@progbits
	.align	128
        .global         triton_poi_fused_add_clone_32
        .type           triton_poi_fused_add_clone_32,@function
        .size           triton_poi_fused_add_clone_32,(.L_x_1 - triton_poi_fused_add_clone_32)
        .other          triton_poi_fused_add_clone_32,@"STO_CUDA_ENTRY STV_DEFAULT"
triton_poi_fused_add_clone_32:
.text.triton_poi_fused_add_clone_32:
[----:B------:R-:W-:Y:S01]  /*0000*/  LDC R1, c[0x0][0x28] ;  /* 0x00000a00ff017b82 */ /* 0x000fe20000000800 */
[----:B------:R-:W1:Y:S07]  /*0010*/  S2R R0, SR_TID.X ;  /* 0x0000000000007919 */ /* 0x000e6e0000002100 */
[----:B------:R-:W2:Y:S01]  /*0020*/  LDC.64 R2, c[0x0][0x210] ;  /* 0x00008400ff027b82 */ /* 0x000ea20000000a00 */
[----:B------:R-:W-:Y:S01]  /*0030*/  ULDC.64 UR4, c[0x0][0x208] ;  /* 0x0000820000047ab9 */ /* 0x000fe20000000a00 */
[----:B------:R-:W3:Y:S06]  /*0040*/  S2R R9, SR_CTAID.X ;  /* 0x0000000000097919 */ /* 0x000eec0000002500 */
[----:B------:R-:W4:Y:S01]  /*0050*/  LDC.64 R4, c[0x0][0x218] ;  /* 0x00008600ff047b82 */ /* 0x000f220000000a00 */
[----:B-1----:R-:W-:-:S05]  /*0060*/  IMAD.SHL.U32 R0, R0, 0x2, RZ ;  /* 0x0000000200007824 */ /* 0x002fca00078e00ff */
[----:B------:R-:W-:-:S04]  /*0070*/  LOP3.LUT R0, R0, 0xfe, RZ, 0xc0, !PT ;  /* 0x000000fe00007812 */ /* 0x000fc800078ec0ff */
[----:B---3--:R-:W-:-:S04]  /*0080*/  LEA R9, R9, R0, 0x8 ;  /* 0x0000000009097211 */ /* 0x008fc800078e40ff */
[----:B------:R-:W-:-:S04]  /*0090*/  SHF.R.S32.HI R0, RZ, 0x1f, R9 ;  /* 0x0000001fff007819 */ /* 0x000fc80000011409 */
[----:B------:R-:W-:-:S05]  /*00a0*/  LEA.HI R0, R0, R9, RZ, 0xb ;  /* 0x0000000900007211 */ /* 0x000fca00078f58ff */
[C---:B------:R-:W-:Y:S01]  /*00b0*/  IMAD.SHL.U32 R6, R0.reuse, 0x2, RZ ;  /* 0x0000000200067824 */ /* 0x040fe200078e00ff */
[----:B------:R-:W-:-:S04]  /*00c0*/  LOP3.LUT R0, R0, 0xfffff800, RZ, 0xc0, !PT ;  /* 0xfffff80000007812 */ /* 0x000fc800078ec0ff */
[----:B------:R-:W-:-:S04]  /*00d0*/  LOP3.LUT R6, R6, 0xfffff000, RZ, 0xc0, !PT ;  /* 0xfffff00006067812 */ /* 0x000fc800078ec0ff */
[----:B------:R-:W-:-:S05]  /*00e0*/  IADD3 R7, R6, R9, -R0 ;  /* 0x0000000906077210 */ /* 0x000fca0007ffe800 */
[----:B--2---:R-:W-:-:S04]  /*00f0*/  IMAD.WIDE R2, R7, 0x4, R2 ;  /* 0x0000000407027825 */ /* 0x004fc800078e0202 */
[----:B----4-:R-:W-:Y:S02]  /*0100*/  IMAD.WIDE R4, R7, 0x4, R4 ;  /* 0x0000000407047825 */ /* 0x010fe400078e0204 */
[----:B------:R-:W2:Y:S01]  /*0110*/  LDG.E.64 R2, desc[UR4][R2.64] ;  /* 0x0000000402027981 */ /* 0x000ea2000c1e1b00 */
[----:B------:R-:W1:Y:S03]  /*0120*/  LDC.64 R6, c[0x0][0x220] ;  /* 0x00008800ff067b82 */ /* 0x000e660000000a00 */
[----:B------:R-:W2:Y:S01]  /*0130*/  LDG.E.64 R4, desc[UR4][R4.64] ;  /* 0x0000000404047981 */ /* 0x000ea2000c1e1b00 */
[----:B-1----:R-:W-:-:S04]  /*0140*/  IMAD.WIDE R6, R9, 0x4, R6 ;  /* 0x0000000409067825 */ /* 0x002fc800078e0206 */
[----:B--2---:R-:W-:Y:S01]  /*0150*/  FADD R8, R2, R4 ;  /* 0x0000000402087221 */ /* 0x004fe20000000000 */
[----:B------:R-:W-:-:S05]  /*0160*/  FADD R9, R3, R5 ;  /* 0x0000000503097221 */ /* 0x000fca0000000000 */
[----:B------:R-:W-:Y:S01]  /*0170*/  STG.E.64 desc[UR4][R6.64], R8 ;  /* 0x0000000806007986 */ /* 0x000fe2000c101b04 */
[----:B------:R-:W-:Y:S05]  /*0180*/  EXIT ;  /* 0x000000000000794d */ /* 0x000fea0003800000 */
.L_x_0:
[----:B------:R-:W-:-:S00]  /*0190*/  BRA `(.L_x_0) ;  /* 0xfffffffc00fc7947 */ /* 0x000fc0000383ffff */
[----:B------:R-:W-:-:S00]  /*01a0*/  NOP ;  /* 0x0000000000007918 */ /* 0x000fc00000000000 */
        /* <DEDUP_REMOVED lines=13> */
.L_x_1:


//--------------------- .nv.constant0.triton_poi_fused_add_clone_32 --------------------------
	.section	.nv.constant0.triton_poi_fused_add_clone_32,"a",@progbits
	.sectionflags	@""
	.align	4
.nv.constant0.triton_poi_fused_add_clone_32:
	.zero		556
